//
// Generated by NVIDIA NVVM Compiler
//
// Compiler Build ID: CL-36424714
// Cuda compilation tools, release 13.0, V13.0.88
// Based on NVVM 20.0.0
//

.version 9.0
.target sm_100
.address_size 64

	// .globl	_Z3tmvPfS_S_ii

.visible .entry _Z3tmvPfS_S_ii(
	.param .u64 .ptr .align 1 _Z3tmvPfS_S_ii_param_0,
	.param .u64 .ptr .align 1 _Z3tmvPfS_S_ii_param_1,
	.param .u64 .ptr .align 1 _Z3tmvPfS_S_ii_param_2,
	.param .u32 _Z3tmvPfS_S_ii_param_3,
	.param .u32 _Z3tmvPfS_S_ii_param_4
)
{
	.reg .pred 	%p<10>;
	.reg .b32 	%r<38>;
	.reg .b32 	%f<112>;
	.reg .b64 	%rd<58>;

	ld.param.u64 	%rd10, [_Z3tmvPfS_S_ii_param_0];
	ld.param.u64 	%rd11, [_Z3tmvPfS_S_ii_param_1];
	ld.param.u64 	%rd9, [_Z3tmvPfS_S_ii_param_2];
	ld.param.u32 	%r23, [_Z3tmvPfS_S_ii_param_3];
	ld.param.u32 	%r24, [_Z3tmvPfS_S_ii_param_4];
	cvta.to.global.u64 	%rd1, %rd11;
	cvta.to.global.u64 	%rd2, %rd10;
	mov.u32 	%r25, %tid.x;
	mov.u32 	%r26, %ctaid.x;
	mov.u32 	%r27, %ntid.x;
	mad.lo.s32 	%r1, %r26, %r27, %r25;
	setp.lt.s32 	%p1, %r24, 1;
	mov.f32 	%f111, 0f00000000;
	@%p1 bra 	$L__BB0_13;
	and.b32  	%r2, %r24, 15;
	setp.lt.u32 	%p2, %r24, 16;
	mov.f32 	%f111, 0f00000000;
	mov.b32 	%r34, 0;
	@%p2 bra 	$L__BB0_4;
	and.b32  	%r34, %r24, 2147483632;
	neg.s32 	%r32, %r34;
	shl.b32 	%r5, %r23, 4;
	add.s64 	%rd56, %rd1, 32;
	mov.f32 	%f111, 0f00000000;
	mul.wide.s32 	%rd14, %r23, 4;
	mov.u32 	%r31, %r1;
$L__BB0_3:
	.pragma "nounroll";
	mul.wide.s32 	%rd12, %r31, 4;
	add.s64 	%rd13, %rd2, %rd12;
	ld.global.f32 	%f18, [%rd13];
	ld.global.f32 	%f19, [%rd56+-32];
	fma.rn.f32 	%f20, %f18, %f19, %f111;
	add.s64 	%rd15, %rd13, %rd14;
	ld.global.f32 	%f21, [%rd15];
	ld.global.f32 	%f22, [%rd56+-28];
	fma.rn.f32 	%f23, %f21, %f22, %f20;
	add.s64 	%rd16, %rd15, %rd14;
	ld.global.f32 	%f24, [%rd16];
	ld.global.f32 	%f25, [%rd56+-24];
	fma.rn.f32 	%f26, %f24, %f25, %f23;
	add.s64 	%rd17, %rd16, %rd14;
	ld.global.f32 	%f27, [%rd17];
	ld.global.f32 	%f28, [%rd56+-20];
	fma.rn.f32 	%f29, %f27, %f28, %f26;
	add.s64 	%rd18, %rd17, %rd14;
	ld.global.f32 	%f30, [%rd18];
	ld.global.f32 	%f31, [%rd56+-16];
	fma.rn.f32 	%f32, %f30, %f31, %f29;
	add.s64 	%rd19, %rd18, %rd14;
	ld.global.f32 	%f33, [%rd19];
	ld.global.f32 	%f34, [%rd56+-12];
	fma.rn.f32 	%f35, %f33, %f34, %f32;
	add.s64 	%rd20, %rd19, %rd14;
	ld.global.f32 	%f36, [%rd20];
	ld.global.f32 	%f37, [%rd56+-8];
	fma.rn.f32 	%f38, %f36, %f37, %f35;
	add.s64 	%rd21, %rd20, %rd14;
	ld.global.f32 	%f39, [%rd21];
	ld.global.f32 	%f40, [%rd56+-4];
	fma.rn.f32 	%f41, %f39, %f40, %f38;
	add.s64 	%rd22, %rd21, %rd14;
	ld.global.f32 	%f42, [%rd22];
	ld.global.f32 	%f43, [%rd56];
	fma.rn.f32 	%f44, %f42, %f43, %f41;
	add.s64 	%rd23, %rd22, %rd14;
	ld.global.f32 	%f45, [%rd23];
	ld.global.f32 	%f46, [%rd56+4];
	fma.rn.f32 	%f47, %f45, %f46, %f44;
	add.s64 	%rd24, %rd23, %rd14;
	ld.global.f32 	%f48, [%rd24];
	ld.global.f32 	%f49, [%rd56+8];
	fma.rn.f32 	%f50, %f48, %f49, %f47;
	add.s64 	%rd25, %rd24, %rd14;
	ld.global.f32 	%f51, [%rd25];
	ld.global.f32 	%f52, [%rd56+12];
	fma.rn.f32 	%f53, %f51, %f52, %f50;
	add.s64 	%rd26, %rd25, %rd14;
	ld.global.f32 	%f54, [%rd26];
	ld.global.f32 	%f55, [%rd56+16];
	fma.rn.f32 	%f56, %f54, %f55, %f53;
	add.s64 	%rd27, %rd26, %rd14;
	ld.global.f32 	%f57, [%rd27];
	ld.global.f32 	%f58, [%rd56+20];
	fma.rn.f32 	%f59, %f57, %f58, %f56;
	add.s64 	%rd28, %rd27, %rd14;
	ld.global.f32 	%f60, [%rd28];
	ld.global.f32 	%f61, [%rd56+24];
	fma.rn.f32 	%f62, %f60, %f61, %f59;
	add.s64 	%rd29, %rd28, %rd14;
	ld.global.f32 	%f63, [%rd29];
	ld.global.f32 	%f64, [%rd56+28];
	fma.rn.f32 	%f111, %f63, %f64, %f62;
	add.s32 	%r32, %r32, 16;
	add.s32 	%r31, %r31, %r5;
	add.s64 	%rd56, %rd56, 64;
	setp.ne.s32 	%p3, %r32, 0;
	@%p3 bra 	$L__BB0_3;
$L__BB0_4:
	setp.eq.s32 	%p4, %r2, 0;
	@%p4 bra 	$L__BB0_13;
	and.b32  	%r11, %r24, 7;
	setp.lt.u32 	%p5, %r2, 8;
	@%p5 bra 	$L__BB0_7;
	mad.lo.s32 	%r29, %r34, %r23, %r1;
	mul.wide.s32 	%rd30, %r29, 4;
	add.s64 	%rd31, %rd2, %rd30;
	ld.global.f32 	%f66, [%rd31];
	mul.wide.u32 	%rd32, %r34, 4;
	add.s64 	%rd33, %rd1, %rd32;
	ld.global.f32 	%f67, [%rd33];
	fma.rn.f32 	%f68, %f66, %f67, %f111;
	mul.wide.s32 	%rd34, %r23, 4;
	add.s64 	%rd35, %rd31, %rd34;
	ld.global.f32 	%f69, [%rd35];
	ld.global.f32 	%f70, [%rd33+4];
	fma.rn.f32 	%f71, %f69, %f70, %f68;
	add.s64 	%rd36, %rd35, %rd34;
	ld.global.f32 	%f72, [%rd36];
	ld.global.f32 	%f73, [%rd33+8];
	fma.rn.f32 	%f74, %f72, %f73, %f71;
	add.s64 	%rd37, %rd36, %rd34;
	ld.global.f32 	%f75, [%rd37];
	ld.global.f32 	%f76, [%rd33+12];
	fma.rn.f32 	%f77, %f75, %f76, %f74;
	add.s64 	%rd38, %rd37, %rd34;
	ld.global.f32 	%f78, [%rd38];
	ld.global.f32 	%f79, [%rd33+16];
	fma.rn.f32 	%f80, %f78, %f79, %f77;
	add.s64 	%rd39, %rd38, %rd34;
	ld.global.f32 	%f81, [%rd39];
	ld.global.f32 	%f82, [%rd33+20];
	fma.rn.f32 	%f83, %f81, %f82, %f80;
	add.s64 	%rd40, %rd39, %rd34;
	ld.global.f32 	%f84, [%rd40];
	ld.global.f32 	%f85, [%rd33+24];
	fma.rn.f32 	%f86, %f84, %f85, %f83;
	add.s64 	%rd41, %rd40, %rd34;
	ld.global.f32 	%f87, [%rd41];
	ld.global.f32 	%f88, [%rd33+28];
	fma.rn.f32 	%f111, %f87, %f88, %f86;
	add.s32 	%r34, %r34, 8;
$L__BB0_7:
	setp.eq.s32 	%p6, %r11, 0;
	@%p6 bra 	$L__BB0_13;
	and.b32  	%r14, %r24, 3;
	setp.lt.u32 	%p7, %r11, 4;
	@%p7 bra 	$L__BB0_10;
	mad.lo.s32 	%r30, %r34, %r23, %r1;
	mul.wide.s32 	%rd42, %r30, 4;
	add.s64 	%rd43, %rd2, %rd42;
	ld.global.f32 	%f90, [%rd43];
	mul.wide.u32 	%rd44, %r34, 4;
	add.s64 	%rd45, %rd1, %rd44;
	ld.global.f32 	%f91, [%rd45];
	fma.rn.f32 	%f92, %f90, %f91, %f111;
	mul.wide.s32 	%rd46, %r23, 4;
	add.s64 	%rd47, %rd43, %rd46;
	ld.global.f32 	%f93, [%rd47];
	ld.global.f32 	%f94, [%rd45+4];
	fma.rn.f32 	%f95, %f93, %f94, %f92;
	add.s64 	%rd48, %rd47, %rd46;
	ld.global.f32 	%f96, [%rd48];
	ld.global.f32 	%f97, [%rd45+8];
	fma.rn.f32 	%f98, %f96, %f97, %f95;
	add.s64 	%rd49, %rd48, %rd46;
	ld.global.f32 	%f99, [%rd49];
	ld.global.f32 	%f100, [%rd45+12];
	fma.rn.f32 	%f111, %f99, %f100, %f98;
	add.s32 	%r34, %r34, 4;
$L__BB0_10:
	setp.eq.s32 	%p8, %r14, 0;
	@%p8 bra 	$L__BB0_13;
	mul.wide.u32 	%rd50, %r34, 4;
	add.s64 	%rd57, %rd1, %rd50;
	mad.lo.s32 	%r37, %r34, %r23, %r1;
	neg.s32 	%r36, %r14;
$L__BB0_12:
	.pragma "nounroll";
	mul.wide.s32 	%rd51, %r37, 4;
	add.s64 	%rd52, %rd2, %rd51;
	ld.global.f32 	%f101, [%rd52];
	ld.global.f32 	%f102, [%rd57];
	fma.rn.f32 	%f111, %f101, %f102, %f111;
	add.s64 	%rd57, %rd57, 4;
	add.s32 	%r37, %r37, %r23;
	add.s32 	%r36, %r36, 1;
	setp.ne.s32 	%p9, %r36, 0;
	@%p9 bra 	$L__BB0_12;
$L__BB0_13:
	cvta.to.global.u64 	%rd53, %rd9;
	mul.wide.s32 	%rd54, %r1, 4;
	add.s64 	%rd55, %rd53, %rd54;
	st.global.f32 	[%rd55], %f111;
	ret;

}


// ===== COMPILED SASS (sm_100) =====

	.target	sm_100

	.elftype	@"ET_EXEC"


//--------------------- .note.nv.tkinfo           --------------------------
	.section	.note.nv.tkinfo,"",@"SHT_NOTE"
	.sectionflags	@"SHF_NOTE_NV_TKINFO"
	.tkinfo
        /*0018*/ 	.word	0x00000002
        /*0030*/ 	.string	""
        /*0030*/ 	.string	"ptxas"
        /*0030*/ 	.string	"Cuda compilation tools, release 13.0, V13.0.88"
        /*0030*/ 	.string	"Build cuda_13.0.r13.0/compiler.36424714_0"
        /*0030*/ 	.string	"-arch sm_100 -m 64 "



//--------------------- .note.nv.cuinfo           --------------------------
	.section	.note.nv.cuinfo,"",@"SHT_NOTE"
	.sectionflags	@"SHF_NOTE_NV_CUINFO"
        /*0018*/ 	.short	0x0002
        /*001a*/ 	.short	0x0064
        /*001c*/ 	.short	0x0082
	.zero		2


//--------------------- .nv.info                  --------------------------
	.section	.nv.info,"",@"SHT_CUDA_INFO"
	.align	4


	//----- nvinfo : EIATTR_REGCOUNT
	.align		4
        /*0000*/ 	.byte	0x04, 0x2f
        /*0002*/ 	.short	(.L_1 - .L_0)
	.align		4
.L_0:
        /*0004*/ 	.word	index@(_Z3tmvPfS_S_ii)
        /*0008*/ 	.word	0x00000020


	//----- nvinfo : EIATTR_FRAME_SIZE
	.align		4
.L_1:
        /*000c*/ 	.byte	0x04, 0x11
        /*000e*/ 	.short	(.L_3 - .L_2)
	.align		4
.L_2:
        /*0010*/ 	.word	index@(_Z3tmvPfS_S_ii)
        /*0014*/ 	.word	0x00000000


	//----- nvinfo : EIATTR_MIN_STACK_SIZE
	.align		4
.L_3:
        /*0018*/ 	.byte	0x04, 0x12
        /*001a*/ 	.short	(.L_5 - .L_4)
	.align		4
.L_4:
        /*001c*/ 	.word	index@(_Z3tmvPfS_S_ii)
        /*0020*/ 	.word	0x00000000
.L_5:


//--------------------- .nv.compat                --------------------------
	.section	.nv.compat,"",@"SHT_CUDA_COMPAT_INFO"
	.align	4
        /*0000*/ 	.byte	0x02, 0x09, 0x00, 0x00, 0x02, 0x02, 0x01, 0x00, 0x02, 0x05, 0x05, 0x00, 0x03, 0x07, 0x01, 0x01
        /*0010*/ 	.byte	0x02, 0x03, 0x00, 0x00, 0x02, 0x06, 0x01, 0x00, 0x04, 0x0b, 0x08, 0x00, 0x09, 0x00, 0x00, 0x00
        /*0020*/ 	.byte	0x00, 0x00, 0x00, 0x00


//--------------------- .nv.info._Z3tmvPfS_S_ii   --------------------------
	.section	.nv.info._Z3tmvPfS_S_ii,"",@"SHT_CUDA_INFO"
	.sectionflags	@""
	.align	4


	//----- nvinfo : EIATTR_CUDA_API_VERSION
	.align		4
        /*0000*/ 	.byte	0x04, 0x37
        /*0002*/ 	.short	(.L_7 - .L_6)
.L_6:
        /*0004*/ 	.word	0x00000082


	//----- nvinfo : EIATTR_KPARAM_INFO
	.align		4
.L_7:
        /*0008*/ 	.byte	0x04, 0x17
        /*000a*/ 	.short	(.L_9 - .L_8)
.L_8:
        /*000c*/ 	.word	0x00000000
        /*0010*/ 	.short	0x0004
        /*0012*/ 	.short	0x001c
        /*0014*/ 	.byte	0x00, 0xf0, 0x11, 0x00


	//----- nvinfo : EIATTR_KPARAM_INFO
	.align		4
.L_9:
        /*0018*/ 	.byte	0x04, 0x17
        /*001a*/ 	.short	(.L_11 - .L_10)
.L_10:
        /*001c*/ 	.word	0x00000000
        /*0020*/ 	.short	0x0003
        /*0022*/ 	.short	0x0018
        /*0024*/ 	.byte	0x00, 0xf0, 0x11, 0x00


	//----- nvinfo : EIATTR_KPARAM_INFO
	.align		4
.L_11:
        /*0028*/ 	.byte	0x04, 0x17
        /*002a*/ 	.short	(.L_13 - .L_12)
.L_12:
        /*002c*/ 	.word	0x00000000
        /*0030*/ 	.short	0x0002
        /*0032*/ 	.short	0x0010
        /*0034*/ 	.byte	0x00, 0xf5, 0x21, 0x00


	//----- nvinfo : EIATTR_KPARAM_INFO
	.align		4
.L_13:
        /*0038*/ 	.byte	0x04, 0x17
        /*003a*/ 	.short	(.L_15 - .L_14)
.L_14:
        /*003c*/ 	.word	0x00000000
        /*0040*/ 	.short	0x0001
        /*0042*/ 	.short	0x0008
        /*0044*/ 	.byte	0x00, 0xf5, 0x21, 0x00


	//----- nvinfo : EIATTR_KPARAM_INFO
	.align		4
.L_15:
        /*0048*/ 	.byte	0x04, 0x17
        /*004a*/ 	.short	(.L_17 - .L_16)
.L_16:
        /*004c*/ 	.word	0x00000000
        /*0050*/ 	.short	0x0000
        /*0052*/ 	.short	0x0000
        /*0054*/ 	.byte	0x00, 0xf5, 0x21, 0x00


	//----- nvinfo : EIATTR_SPARSE_MMA_MASK
	.align		4
.L_17:
        /*0058*/ 	.byte	0x03, 0x50
        /*005a*/ 	.short	0x0000


	//----- nvinfo : EIATTR_MAXREG_COUNT
	.align		4
        /*005c*/ 	.byte	0x03, 0x1b
        /*005e*/ 	.short	0x00ff


	//----- nvinfo : EIATTR_MERCURY_ISA_VERSION
	.align		4
        /*0060*/ 	.byte	0x03, 0x5f
        /*0062*/ 	.short	0x0101


	//----- nvinfo : EIATTR_VRC_CTA_INIT_COUNT
	.align		4
        /*0064*/ 	.byte	0x02, 0x4a
	.zero		1
	.zero		1


	//----- nvinfo : EIATTR_EXIT_INSTR_OFFSETS
	.align		4
        /*0068*/ 	.byte	0x04, 0x1c
        /*006a*/ 	.short	(.L_19 - .L_18)


	//   ....[0]....
.L_18:
        /*006c*/ 	.word	0x00000be0


	//----- nvinfo : EIATTR_CBANK_PARAM_SIZE
	.align		4
.L_19:
        /*0070*/ 	.byte	0x03, 0x19
        /*0072*/ 	.short	0x0020


	//----- nvinfo : EIATTR_PARAM_CBANK
	.align		4
        /*0074*/ 	.byte	0x04, 0x0a
        /*0076*/ 	.short	(.L_21 - .L_20)
	.align		4
.L_20:
        /*0078*/ 	.word	index@(.nv.constant0._Z3tmvPfS_S_ii)
        /*007c*/ 	.short	0x0380
        /*007e*/ 	.short	0x0020


	//----- nvinfo : EIATTR_SW_WAR
	.align		4
.L_21:
        /*0080*/ 	.byte	0x04, 0x36
        /*0082*/ 	.short	(.L_23 - .L_22)
.L_22:
        /*0084*/ 	.word	0x00000008
.L_23:


//--------------------- .nv.callgraph             --------------------------
	.section	.nv.callgraph,"",@"SHT_CUDA_CALLGRAPH"
	.align	4
	.sectionentsize	8
	.align		4
        /*0000*/ 	.word	0x00000000
	.align		4
        /*0004*/ 	.word	0xffffffff
	.align		4
        /*0008*/ 	.word	0x00000000
	.align		4
        /*000c*/ 	.word	0xfffffffe
	.align		4
        /*0010*/ 	.word	0x00000000
	.align		4
        /*0014*/ 	.word	0xfffffffd
	.align		4
        /*0018*/ 	.word	0x00000000
	.align		4
        /*001c*/ 	.word	0xfffffffc


//--------------------- .text._Z3tmvPfS_S_ii      --------------------------
	.section	.text._Z3tmvPfS_S_ii,"ax",@progbits
	.align	128
        .global         _Z3tmvPfS_S_ii
        .type           _Z3tmvPfS_S_ii,@function
        .size           _Z3tmvPfS_S_ii,(.L_x_7 - _Z3tmvPfS_S_ii)
        .other          _Z3tmvPfS_S_ii,@"STO_CUDA_ENTRY STV_DEFAULT"
_Z3tmvPfS_S_ii:
.text._Z3tmvPfS_S_ii:
[----:B------:R-:W-:Y:S01]  /*0000*/  LDC R1, c[0x0][0x37c] ;  /* 0x0000df00ff017b82 */ /* 0x000fe20000000800 */
[----:B------:R-:W0:Y:S01]  /*0010*/  S2R R0, SR_TID.X ;  /* 0x0000000000007919 */ /* 0x000e220000002100 */
[----:B------:R-:W1:Y:S06]  /*0020*/  LDCU UR6, c[0x0][0x39c] ;  /* 0x00007380ff0677ac */ /* 0x000e6c0008000800 */
[----:B------:R-:W0:Y:S01]  /*0030*/  S2UR UR4, SR_CTAID.X ;  /* 0x00000000000479c3 */ /* 0x000e220000002500 */
[----:B------:R-:W-:Y:S01]  /*0040*/  HFMA2 R15, -RZ, RZ, 0, 0 ;  /* 0x00000000ff0f7431 */ /* 0x000fe200000001ff */
[----:B------:R-:W2:Y:S06]  /*0050*/  LDCU.64 UR10, c[0x0][0x358] ;  /* 0x00006b00ff0a77ac */ /* 0x000eac0008000a00 */
[----:B------:R-:W0:Y:S01]  /*0060*/  LDC R3, c[0x0][0x360] ;  /* 0x0000d800ff037b82 */ /* 0x000e220000000800 */
[----:B-1----:R-:W-:Y:S01]  /*0070*/  UISETP.GE.AND UP0, UPT, UR6, 0x1, UPT ;  /* 0x000000010600788c */ /* 0x002fe2000bf06270 */
[----:B0-----:R-:W-:-:S08]  /*0080*/  IMAD R0, R3, UR4, R0 ;  /* 0x0000000403007c24 */ /* 0x001fd0000f8e0200 */
[----:B--2---:R-:W-:Y:S05]  /*0090*/  BRA.U !UP0, `(.L_x_0) ;  /* 0x0000000908c47547 */ /* 0x004fea000b800000 */
[----:B------:R-:W-:Y:S01]  /*00a0*/  UISETP.GE.U32.AND UP1, UPT, UR6, 0x10, UPT ;  /* 0x000000100600788c */ /* 0x000fe2000bf26070 */
[----:B------:R-:W-:Y:S01]  /*00b0*/  MOV R15, RZ ;  /* 0x000000ff000f7202 */ /* 0x000fe20000000f00 */
[----:B------:R-:W-:Y:S01]  /*00c0*/  ULOP3.LUT UR7, UR6, 0xf, URZ, 0xc0, !UPT ;  /* 0x0000000f06077892 */ /* 0x000fe2000f8ec0ff */
[----:B------:R-:W-:-:S03]  /*00d0*/  MOV R3, RZ ;  /* 0x000000ff00037202 */ /* 0x000fc60000000f00 */
[----:B------:R-:W-:-:S03]  /*00e0*/  UISETP.NE.AND UP0, UPT, UR7, URZ, UPT ;  /* 0x000000ff0700728c */ /* 0x000fc6000bf05270 */
[----:B------:R-:W-:Y:S08]  /*00f0*/  BRA.U !UP1, `(.L_x_1) ;  /* 0x0000000509487547 */ /* 0x000ff0000b800000 */
[----:B------:R-:W0:Y:S01]  /*0100*/  LDCU.64 UR4, c[0x0][0x388] ;  /* 0x00007100ff0477ac */ /* 0x000e220008000a00 */
[----:B------:R-:W-:Y:S02]  /*0110*/  MOV R15, RZ ;  /* 0x000000ff000f7202 */ /* 0x000fe40000000f00 */
[----:B------:R-:W-:Y:S01]  /*0120*/  MOV R2, R0 ;  /* 0x0000000000027202 */ /* 0x000fe20000000f00 */
[----:B------:R-:W-:-:S04]  /*0130*/  ULOP3.LUT UR8, UR6, 0x7ffffff0, URZ, 0xc0, !UPT ;  /* 0x7ffffff006087892 */ /* 0x000fc8000f8ec0ff */
[----:B------:R-:W-:Y:S02]  /*0140*/  UIADD3 UR9, UPT, UPT, -UR8, URZ, URZ ;  /* 0x000000ff08097290 */ /* 0x000fe4000fffe1ff */
[----:B------:R-:W-:Y:S01]  /*0150*/  MOV R3, UR8 ;  /* 0x0000000800037c02 */ /* 0x000fe20008000f00 */
[----:B0-----:R-:W-:-:S04]  /*0160*/  UIADD3 UR4, UP1, UPT, UR4, 0x20, URZ ;  /* 0x0000002004047890 */ /* 0x001fc8000ff3e0ff */
[----:B------:R-:W-:Y:S02]  /*0170*/  UIADD3.X UR5, UPT, UPT, URZ, UR5, URZ, UP1, !UPT ;  /* 0x00000005ff057290 */ /* 0x000fe40008ffe4ff */
[----:B------:R-:W-:-:S04]  /*0180*/  MOV R12, UR4 ;  /* 0x00000004000c7c02 */ /* 0x000fc80008000f00 */
[----:B------:R-:W-:-:S07]  /*0190*/  MOV R13, UR5 ;  /* 0x00000005000d7c02 */ /* 0x000fce0008000f00 */
.L_x_2:
[----:B------:R-:W0:Y:S01]  /*01a0*/  LDC.64 R28, c[0x0][0x380] ;  /* 0x0000e000ff1c7b82 */ /* 0x000e220000000a00 */
[----:B------:R-:W2:Y:S04]  /*01b0*/  LDG.E R14, desc[UR10][R12.64+-0x20] ;  /* 0xffffe00a0c0e7981 */ /* 0x000ea8000c1e1900 */
[----:B------:R-:W3:Y:S03]  /*01c0*/  LDG.E R21, desc[UR10][R12.64+-0x1c] ;  /* 0xffffe40a0c157981 */ /* 0x000ee6000c1e1900 */
[----:B------:R-:W1:Y:S01]  /*01d0*/  LDC R5, c[0x0][0x398] ;  /* 0x0000e600ff057b82 */ /* 0x000e620000000800 */
[----:B------:R-:W4:Y:S04]  /*01e0*/  LDG.E R4, desc[UR10][R12.64+-0x18] ;  /* 0xffffe80a0c047981 */ /* 0x000f28000c1e1900 */
[----:B------:R-:W5:Y:S04]  /*01f0*/  LDG.E R7, desc[UR10][R12.64+-0x14] ;  /* 0xffffec0a0c077981 */ /* 0x000f68000c1e1900 */
[----:B------:R-:W5:Y:S04]  /*0200*/  LDG.E R8, desc[UR10][R12.64+-0x10] ;  /* 0xfffff00a0c087981 */ /* 0x000f68000c1e1900 */
[----:B------:R-:W5:Y:S01]  /*0210*/  LDG.E R6, desc[UR10][R12.64+-0xc] ;  /* 0xfffff40a0c067981 */ /* 0x000f62000c1e1900 */
[----:B0-----:R-:W-:-:S04]  /*0220*/  IMAD.WIDE R28, R2, 0x4, R28 ;  /* 0x00000004021c7825 */ /* 0x001fc800078e021c */
[C---:B-1----:R-:W-:Y:S02]  /*0230*/  IMAD.WIDE R18, R5.reuse, 0x4, R28 ;  /* 0x0000000405127825 */ /* 0x042fe400078e021c */
[----:B------:R-:W2:Y:S02]  /*0240*/  LDG.E R28, desc[UR10][R28.64] ;  /* 0x0000000a1c1c7981 */ /* 0x000ea4000c1e1900 */
[C---:B------:R-:W-:Y:S02]  /*0250*/  IMAD.WIDE R22, R5.reuse, 0x4, R18 ;  /* 0x0000000405167825 */ /* 0x040fe400078e0212 */
[----:B------:R-:W3:Y:S02]  /*0260*/  LDG.E R20, desc[UR10][R18.64] ;  /* 0x0000000a12147981 */ /* 0x000ee4000c1e1900 */
[C---:B------:R-:W-:Y:S02]  /*0270*/  IMAD.WIDE R16, R5.reuse, 0x4, R22 ;  /* 0x0000000405107825 */ /* 0x040fe400078e0216 */
[----:B------:R-:W4:Y:S02]  /*0280*/  LDG.E R23, desc[UR10][R22.64] ;  /* 0x0000000a16177981 */ /* 0x000f24000c1e1900 */
[----:B------:R-:W-:-:S02]  /*0290*/  IMAD.WIDE R24, R5, 0x4, R16 ;  /* 0x0000000405187825 */ /* 0x000fc400078e0210 */
[----:B------:R-:W5:Y:S04]  /*02a0*/  LDG.E R10, desc[UR10][R16.64] ;  /* 0x0000000a100a7981 */ /* 0x000f68000c1e1900 */
[----:B------:R0:W5:Y:S04]  /*02b0*/  LDG.E R11, desc[UR10][R24.64] ;  /* 0x0000000a180b7981 */ /* 0x000168000c1e1900 */
[----:B------:R-:W5:Y:S01]  /*02c0*/  LDG.E R22, desc[UR10][R12.64+-0x8] ;  /* 0xfffff80a0c167981 */ /* 0x000f62000c1e1900 */
[----:B0-----:R-:W-:-:S05]  /*02d0*/  IMAD.WIDE R24, R5, 0x4, R24 ;  /* 0x0000000405187825 */ /* 0x001fca00078e0218 */
[----:B------:R3:W5:Y:S01]  /*02e0*/  LDG.E R9, desc[UR10][R24.64] ;  /* 0x0000000a18097981 */ /* 0x000762000c1e1900 */
[----:B------:R-:W-:-:S05]  /*02f0*/  IMAD.WIDE R26, R5, 0x4, R24 ;  /* 0x00000004051a7825 */ /* 0x000fca00078e0218 */
[----:B------:R4:W5:Y:S01]  /*0300*/  LDG.E R29, desc[UR10][R26.64] ;  /* 0x0000000a1a1d7981 */ /* 0x000962000c1e1900 */
[----:B------:R-:W-:-:S04]  /*0310*/  IMAD.WIDE R18, R5, 0x4, R26 ;  /* 0x0000000405127825 */ /* 0x000fc800078e021a */
[C---:B------:R-:W-:Y:S02]  /*0320*/  IMAD.WIDE R16, R5.reuse, 0x4, R18 ;  /* 0x0000000405107825 */ /* 0x040fe400078e0212 */
[----:B------:R-:W5:Y:S04]  /*0330*/  LDG.E R18, desc[UR10][R18.64] ;  /* 0x0000000a12127981 */ /* 0x000f68000c1e1900 */
[----:B------:R-:W5:Y:S01]  /*0340*/  LDG.E R19, desc[UR10][R12.64+0x4] ;  /* 0x0000040a0c137981 */ /* 0x000f62000c1e1900 */
[----:B--2---:R-:W-:Y:S01]  /*0350*/  FFMA R28, R28, R14, R15 ;  /* 0x0000000e1c1c7223 */ /* 0x004fe2000000000f */
[C---:B------:R-:W-:Y:S02]  /*0360*/  IMAD.WIDE R14, R5.reuse, 0x4, R16 ;  /* 0x00000004050e7825 */ /* 0x040fe400078e0210 */
[----:B------:R-:W2:Y:S02]  /*0370*/  LDG.E R16, desc[UR10][R16.64] ;  /* 0x0000000a10107981 */ /* 0x000ea4000c1e1900 */
[----:B---3--:R-:W-:Y:S01]  /*0380*/  FFMA R24, R20, R21, R28 ;  /* 0x0000001514187223 */ /* 0x008fe2000000001c */
[----:B------:R-:W-:Y:S01]  /*0390*/  IMAD.WIDE R20, R5, 0x4, R14 ;  /* 0x0000000405147825 */ /* 0x000fe200078e020e */
[----:B------:R-:W3:Y:S03]  /*03a0*/  LDG.E R28, desc[UR10][R12.64+-0x4] ;  /* 0xfffffc0a0c1c7981 */ /* 0x000ee6000c1e1900 */
[----:B----4-:R-:W-:Y:S01]  /*03b0*/  FFMA R27, R23, R4, R24 ;  /* 0x00000004171b7223 */ /* 0x010fe20000000018 */
[C---:B------:R-:W-:Y:S01]  /*03c0*/  IMAD.WIDE R24, R5.reuse, 0x4, R20 ;  /* 0x0000000405187825 */ /* 0x040fe200078e0214 */
[----:B------:R-:W2:Y:S03]  /*03d0*/  LDG.E R23, desc[UR10][R12.64] ;  /* 0x0000000a0c177981 */ /* 0x000ea6000c1e1900 */
[----:B-----5:R-:W-:Y:S01]  /*03e0*/  FFMA R10, R10, R7, R27 ;  /* 0x000000070a0a7223 */ /* 0x020fe2000000001b */
[----:B------:R-:W4:Y:S01]  /*03f0*/  LDG.E R14, desc[UR10][R14.64] ;  /* 0x0000000a0e0e7981 */ /* 0x000f22000c1e1900 */
[----:B------:R-:W-:-:S04]  /*0400*/  IMAD.WIDE R26, R5, 0x4, R24 ;  /* 0x00000004051a7825 */ /* 0x000fc800078e0218 */
[----:B------:R-:W-:Y:S01]  /*0410*/  FFMA R8, R11, R8, R10 ;  /* 0x000000080b087223 */ /* 0x000fe2000000000a */
[----:B------:R-:W5:Y:S04]  /*0420*/  LDG.E R20, desc[UR10][R20.64] ;  /* 0x0000000a14147981 */ /* 0x000f68000c1e1900 */
[----:B------:R-:W5:Y:S01]  /*0430*/  LDG.E R17, desc[UR10][R12.64+0x8] ;  /* 0x0000080a0c117981 */ /* 0x000f62000c1e1900 */
[----:B------:R-:W-:-:S03]  /*0440*/  IMAD.WIDE R10, R5, 0x4, R26 ;  /* 0x00000004050a7825 */ /* 0x000fc600078e021a */
[----:B------:R-:W5:Y:S04]  /*0450*/  LDG.E R24, desc[UR10][R24.64] ;  /* 0x0000000a18187981 */ /* 0x000f68000c1e1900 */
[----:B------:R-:W5:Y:S01]  /*0460*/  LDG.E R15, desc[UR10][R12.64+0xc] ;  /* 0x00000c0a0c0f7981 */ /* 0x000f62000c1e1900 */
[----:B------:R-:W-:Y:S01]  /*0470*/  FFMA R8, R9, R6, R8 ;  /* 0x0000000609087223 */ /* 0x000fe20000000008 */
[----:B------:R-:W-:Y:S02]  /*0480*/  IMAD.WIDE R6, R5, 0x4, R10 ;  /* 0x0000000405067825 */ /* 0x000fe400078e020a */
[----:B------:R-:W5:Y:S04]  /*0490*/  LDG.E R4, desc[UR10][R26.64] ;  /* 0x0000000a1a047981 */ /* 0x000f68000c1e1900 */
[----:B------:R-:W5:Y:S04]  /*04a0*/  LDG.E R25, desc[UR10][R12.64+0x10] ;  /* 0x0000100a0c197981 */ /* 0x000f68000c1e1900 */
[----:B------:R0:W5:Y:S04]  /*04b0*/  LDG.E R21, desc[UR10][R10.64] ;  /* 0x0000000a0a157981 */ /* 0x000168000c1e1900 */
[----:B------:R-:W5:Y:S04]  /*04c0*/  LDG.E R27, desc[UR10][R12.64+0x18] ;  /* 0x0000180a0c1b7981 */ /* 0x000f68000c1e1900 */
[----:B------:R-:W5:Y:S01]  /*04d0*/  LDG.E R26, desc[UR10][R12.64+0x1c] ;  /* 0x00001c0a0c1a7981 */ /* 0x000f62000c1e1900 */
[----:B0-----:R-:W-:-:S03]  /*04e0*/  FFMA R11, R29, R22, R8 ;  /* 0x000000161d0b7223 */ /* 0x001fc60000000008 */
[----:B------:R0:W5:Y:S01]  /*04f0*/  LDG.E R29, desc[UR10][R12.64+0x14] ;  /* 0x0000140a0c1d7981 */ /* 0x000162000c1e1900 */
[----:B------:R-:W-:-:S03]  /*0500*/  IMAD.WIDE R8, R5, 0x4, R6 ;  /* 0x0000000405087825 */ /* 0x000fc600078e0206 */
[----:B------:R-:W5:Y:S04]  /*0510*/  LDG.E R22, desc[UR10][R6.64] ;  /* 0x0000000a06167981 */ /* 0x000f68000c1e1900 */
[----:B------:R-:W5:Y:S01]  /*0520*/  LDG.E R8, desc[UR10][R8.64] ;  /* 0x0000000a08087981 */ /* 0x000f62000c1e1900 */
[----:B------:R-:W-:-:S04]  /*0530*/  UIADD3 UR9, UPT, UPT, UR9, 0x10, URZ ;  /* 0x0000001009097890 */ /* 0x000fc8000fffe0ff */
[----:B------:R-:W-:Y:S01]  /*0540*/  UISETP.NE.AND UP1, UPT, UR9, URZ, UPT ;  /* 0x000000ff0900728c */ /* 0x000fe2000bf25270 */
[----:B0-----:R-:W-:Y:S02]  /*0550*/  IADD3 R12, P0, PT, R12, 0x40, RZ ;  /* 0x000000400c0c7810 */ /* 0x001fe40007f1e0ff */
[----:B------:R-:W-:Y:S02]  /*0560*/  LEA R2, R5, R2, 0x4 ;  /* 0x0000000205027211 */ /* 0x000fe400078e20ff */
[----:B------:R-:W-:Y:S01]  /*0570*/  IADD3.X R13, PT, PT, RZ, R13, RZ, P0, !PT ;  /* 0x0000000dff0d7210 */ /* 0x000fe200007fe4ff */
[----:B---3--:R-:W-:-:S04]  /*0580*/  FFMA R18, R18, R28, R11 ;  /* 0x0000001c12127223 */ /* 0x008fc8000000000b */
[----:B--2---:R-:W-:-:S04]  /*0590*/  FFMA R23, R16, R23, R18 ;  /* 0x0000001710177223 */ /* 0x004fc80000000012 */
[----:B----4-:R-:W-:-:S04]  /*05a0*/  FFMA R19, R14, R19, R23 ;  /* 0x000000130e137223 */ /* 0x010fc80000000017 */
[----:B-----5:R-:W-:-:S04]  /*05b0*/  FFMA R17, R20, R17, R19 ;  /* 0x0000001114117223 */ /* 0x020fc80000000013 */
[----:B------:R-:W-:-:S04]  /*05c0*/  FFMA R15, R24, R15, R17 ;  /* 0x0000000f180f7223 */ /* 0x000fc80000000011 */
[----:B------:R-:W-:-:S04]  /*05d0*/  FFMA R4, R4, R25, R15 ;  /* 0x0000001904047223 */ /* 0x000fc8000000000f */
[----:B------:R-:W-:-:S04]  /*05e0*/  FFMA R21, R21, R29, R4 ;  /* 0x0000001d15157223 */ /* 0x000fc80000000004 */
[----:B------:R-:W-:-:S04]  /*05f0*/  FFMA R21, R22, R27, R21 ;  /* 0x0000001b16157223 */ /* 0x000fc80000000015 */
[----:B------:R-:W-:Y:S01]  /*0600*/  FFMA R15, R8, R26, R21 ;  /* 0x0000001a080f7223 */ /* 0x000fe20000000015 */
[----:B------:R-:W-:Y:S06]  /*0610*/  BRA.U UP1, `(.L_x_2) ;  /* 0xfffffff901e07547 */ /* 0x000fec000b83ffff */
.L_x_1:
[----:B------:R-:W-:Y:S05]  /*0620*/  BRA.U !UP0, `(.L_x_0) ;  /* 0x0000000508607547 */ /* 0x000fea000b800000 */
[----:B------:R-:W-:Y:S02]  /*0630*/  UISETP.GE.U32.AND UP0, UPT, UR7, 0x8, UPT ;  /* 0x000000080700788c */ /* 0x000fe4000bf06070 */
[----:B------:R-:W-:-:S04]  /*0640*/  ULOP3.LUT UR5, UR6, 0x7, URZ, 0xc0, !UPT ;  /* 0x0000000706057892 */ /* 0x000fc8000f8ec0ff */
[----:B------:R-:W-:-:S03]  /*0650*/  UISETP.NE.AND UP1, UPT, UR5, URZ, UPT ;  /* 0x000000ff0500728c */ /* 0x000fc6000bf25270 */
[----:B------:R-:W-:Y:S08]  /*0660*/  BRA.U !UP0, `(.L_x_3) ;  /* 0x0000000108987547 */ /* 0x000ff0000b800000 */
[----:B------:R-:W0:Y:S08]  /*0670*/  LDC R17, c[0x0][0x398] ;  /* 0x0000e600ff117b82 */ /* 0x000e300000000800 */
[----:B------:R-:W1:Y:S08]  /*0680*/  LDC.64 R12, c[0x0][0x380] ;  /* 0x0000e000ff0c7b82 */ /* 0x000e700000000a00 */
[----:B------:R-:W2:Y:S01]  /*0690*/  LDC.64 R4, c[0x0][0x388] ;  /* 0x0000e200ff047b82 */ /* 0x000ea20000000a00 */
[----:B0-----:R-:W-:-:S04]  /*06a0*/  IMAD R7, R3, R17, R0 ;  /* 0x0000001103077224 */ /* 0x001fc800078e0200 */
[----:B-1----:R-:W-:-:S05]  /*06b0*/  IMAD.WIDE R12, R7, 0x4, R12 ;  /* 0x00000004070c7825 */ /* 0x002fca00078e020c */
[----:B------:R0:W3:Y:S01]  /*06c0*/  LDG.E R18, desc[UR10][R12.64] ;  /* 0x0000000a0c127981 */ /* 0x0000e2000c1e1900 */
[----:B------:R-:W-:-:S04]  /*06d0*/  IMAD.WIDE R28, R17, 0x4, R12 ;  /* 0x00000004111c7825 */ /* 0x000fc800078e020c */
[----:B--2---:R-:W-:Y:S01]  /*06e0*/  IMAD.WIDE.U32 R4, R3, 0x4, R4 ;  /* 0x0000000403047825 */ /* 0x004fe200078e0004 */
[----:B------:R-:W2:Y:S03]  /*06f0*/  LDG.E R14, desc[UR10][R28.64] ;  /* 0x0000000a1c0e7981 */ /* 0x000ea6000c1e1900 */
[C---:B------:R-:W-:Y:S01]  /*0700*/  IMAD.WIDE R20, R17.reuse, 0x4, R28 ;  /* 0x0000000411147825 */ /* 0x040fe200078e021c */
[----:B------:R-:W3:Y:S04]  /*0710*/  LDG.E R2, desc[UR10][R4.64] ;  /* 0x0000000a04027981 */ /* 0x000ee8000c1e1900 */
[----:B------:R-:W2:Y:S01]  /*0720*/  LDG.E R19, desc[UR10][R4.64+0x4] ;  /* 0x0000040a04137981 */ /* 0x000ea2000c1e1900 */
[----:B------:R-:W-:-:S03]  /*0730*/  IMAD.WIDE R6, R17, 0x4, R20 ;  /* 0x0000000411067825 */ /* 0x000fc600078e0214 */
[----:B------:R-:W4:Y:S01]  /*0740*/  LDG.E R20, desc[UR10][R20.64] ;  /* 0x0000000a14147981 */ /* 0x000f22000c1e1900 */
[----:B------:R-:W-:-:S03]  /*0750*/  IMAD.WIDE R8, R17, 0x4, R6 ;  /* 0x0000000411087825 */ /* 0x000fc600078e0206 */
[----:B------:R-:W4:Y:S04]  /*0760*/  LDG.E R23, desc[UR10][R4.64+0x8] ;  /* 0x0000080a04177981 */ /* 0x000f28000c1e1900 */
[----:B------:R-:W5:Y:S01]  /*0770*/  LDG.E R6, desc[UR10][R6.64] ;  /* 0x0000000a06067981 */ /* 0x000f62000c1e1900 */
[----:B------:R-:W-:-:S03]  /*0780*/  IMAD.WIDE R10, R17, 0x4, R8 ;  /* 0x00000004110a7825 */ /* 0x000fc600078e0208 */
[----:B------:R-:W5:Y:S01]  /*0790*/  LDG.E R25, desc[UR10][R4.64+0xc] ;  /* 0x00000c0a04197981 */ /* 0x000f62000c1e1900 */
[----:B0-----:R-:W-:-:S03]  /*07a0*/  IMAD.WIDE R12, R17, 0x4, R10 ;  /* 0x00000004110c7825 */ /* 0x001fc600078e020a */
[----:B------:R-:W5:Y:S04]  /*07b0*/  LDG.E R8, desc[UR10][R8.64] ;  /* 0x0000000a08087981 */ /* 0x000f68000c1e1900 */
[----:B------:R-:W5:Y:S01]  /*07c0*/  LDG.E R27, desc[UR10][R4.64+0x10] ;  /* 0x0000100a041b7981 */ /* 0x000f62000c1e1900 */
[----:B------:R-:W-:-:S03]  /*07d0*/  IMAD.WIDE R16, R17, 0x4, R12 ;  /* 0x0000000411107825 */ /* 0x000fc600078e020c */
[----:B------:R-:W5:Y:S04]  /*07e0*/  LDG.E R10, desc[UR10][R10.64] ;  /* 0x0000000a0a0a7981 */ /* 0x000f68000c1e1900 */
[----:B------:R-:W5:Y:S04]  /*07f0*/  LDG.E R29, desc[UR10][R4.64+0x14] ;  /* 0x0000140a041d7981 */ /* 0x000f68000c1e1900 */
[----:B------:R-:W5:Y:S04]  /*0800*/  LDG.E R13, desc[UR10][R12.64] ;  /* 0x0000000a0c0d7981 */ /* 0x000f68000c1e1900 */
[----:B------:R-:W5:Y:S04]  /*0810*/  LDG.E R21, desc[UR10][R4.64+0x18] ;  /* 0x0000180a04157981 */ /* 0x000f68000c1e1900 */
[----:B------:R-:W5:Y:S04]  /*0820*/  LDG.E R17, desc[UR10][R16.64] ;  /* 0x0000000a10117981 */ /* 0x000f68000c1e1900 */
[----:B------:R-:W5:Y:S01]  /*0830*/  LDG.E R7, desc[UR10][R4.64+0x1c] ;  /* 0x00001c0a04077981 */ /* 0x000f62000c1e1900 */
[----:B------:R-:W-:Y:S01]  /*0840*/  IADD3 R3, PT, PT, R3, 0x8, RZ ;  /* 0x0000000803037810 */ /* 0x000fe20007ffe0ff */
[----:B---3--:R-:W-:-:S04]  /*0850*/  FFMA R15, R18, R2, R15 ;  /* 0x00000002120f7223 */ /* 0x008fc8000000000f */
[----:B--2---:R-:W-:-:S04]  /*0860*/  FFMA R15, R14, R19, R15 ;  /* 0x000000130e0f7223 */ /* 0x004fc8000000000f */
[----:B----4-:R-:W-:-:S04]  /*0870*/  FFMA R15, R20, R23, R15 ;  /* 0x00000017140f7223 */ /* 0x010fc8000000000f */
[----:B-----5:R-:W-:-:S04]  /*0880*/  FFMA R15, R6, R25, R15 ;  /* 0x00000019060f7223 */ /* 0x020fc8000000000f */
[----:B------:R-:W-:-:S04]  /*0890*/  FFMA R15, R8, R27, R15 ;  /* 0x0000001b080f7223 */ /* 0x000fc8000000000f */
[----:B------:R-:W-:-:S04]  /*08a0*/  FFMA R10, R10, R29, R15 ;  /* 0x0000001d0a0a7223 */ /* 0x000fc8000000000f */
[----:B------:R-:W-:-:S04]  /*08b0*/  FFMA R10, R13, R21, R10 ;  /* 0x000000150d0a7223 */ /* 0x000fc8000000000a */
[----:B------:R-:W-:-:S07]  /*08c0*/  FFMA R15, R17, R7, R10 ;  /* 0x00000007110f7223 */ /* 0x000fce000000000a */
.L_x_3:
        /* <DEDUP_REMOVED lines=9> */
[----:B-1----:R-:W-:-:S04]  /*0960*/  IMAD.WIDE R6, R7, 0x4, R4 ;  /* 0x0000000407067825 */ /* 0x002fc800078e0204 */
[----:B--2---:R-:W-:-:S04]  /*0970*/  IMAD.WIDE.U32 R4, R3, 0x4, R8 ;  /* 0x0000000403047825 */ /* 0x004fc800078e0008 */
[C---:B------:R-:W-:Y:S01]  /*0980*/  IMAD.WIDE R8, R13.reuse, 0x4, R6 ;  /* 0x000000040d087825 */ /* 0x040fe200078e0206 */
[----:B------:R-:W2:Y:S04]  /*0990*/  LDG.E R2, desc[UR10][R4.64] ;  /* 0x0000000a04027981 */ /* 0x000ea8000c1e1900 */
[----:B------:R-:W2:Y:S01]  /*09a0*/  LDG.E R6, desc[UR10][R6.64] ;  /* 0x0000000a06067981 */ /* 0x000ea2000c1e1900 */
[----:B------:R-:W-:-:S03]  /*09b0*/  IMAD.WIDE R10, R13, 0x4, R8 ;  /* 0x000000040d0a7825 */ /* 0x000fc600078e0208 */
[----:B------:R-:W3:Y:S04]  /*09c0*/  LDG.E R9, desc[UR10][R8.64] ;  /* 0x0000000a08097981 */ /* 0x000ee8000c1e1900 */
[----:B------:R-:W3:Y:S01]  /*09d0*/  LDG.E R14, desc[UR10][R4.64+0x4] ;  /* 0x0000040a040e7981 */ /* 0x000ee2000c1e1900 */
[----:B------:R-:W-:-:S03]  /*09e0*/  IMAD.WIDE R12, R13, 0x4, R10 ;  /* 0x000000040d0c7825 */ /* 0x000fc600078e020a */
[----:B------:R-:W4:Y:S04]  /*09f0*/  LDG.E R11, desc[UR10][R10.64] ;  /* 0x0000000a0a0b7981 */ /* 0x000f28000c1e1900 */
[----:B------:R-:W4:Y:S04]  /*0a00*/  LDG.E R16, desc[UR10][R4.64+0x8] ;  /* 0x0000080a04107981 */ /* 0x000f28000c1e1900 */
[----:B------:R-:W5:Y:S04]  /*0a10*/  LDG.E R13, desc[UR10][R12.64] ;  /* 0x0000000a0c0d7981 */ /* 0x000f68000c1e1900 */
[----:B------:R-:W5:Y:S01]  /*0a20*/  LDG.E R17, desc[UR10][R4.64+0xc] ;  /* 0x00000c0a04117981 */ /* 0x000f62000c1e1900 */
[----:B------:R-:W-:Y:S01]  /*0a30*/  IADD3 R3, PT, PT, R3, 0x4, RZ ;  /* 0x0000000403037810 */ /* 0x000fe20007ffe0ff */
[----:B--2---:R-:W-:-:S04]  /*0a40*/  FFMA R2, R6, R2, R15 ;  /* 0x0000000206027223 */ /* 0x004fc8000000000f */
[----:B---3--:R-:W-:-:S04]  /*0a50*/  FFMA R2, R9, R14, R2 ;  /* 0x0000000e09027223 */ /* 0x008fc80000000002 */
[----:B----4-:R-:W-:-:S04]  /*0a60*/  FFMA R2, R11, R16, R2 ;  /* 0x000000100b027223 */ /* 0x010fc80000000002 */
[----:B-----5:R-:W-:-:S07]  /*0a70*/  FFMA R15, R13, R17, R2 ;  /* 0x000000110d0f7223 */ /* 0x020fce0000000002 */
.L_x_4:
[----:B------:R-:W-:Y:S05]  /*0a80*/  BRA.U !UP1, `(.L_x_0) ;  /* 0x0000000109487547 */ /* 0x000fea000b800000 */
[----:B------:R-:W0:Y:S01]  /*0a90*/  LDC.64 R4, c[0x0][0x388] ;  /* 0x0000e200ff047b82 */ /* 0x000e220000000a00 */
[----:B------:R-:W1:Y:S01]  /*0aa0*/  LDCU UR5, c[0x0][0x398] ;  /* 0x00007300ff0577ac */ /* 0x000e620008000800 */
[----:B------:R-:W-:-:S06]  /*0ab0*/  UIADD3 UR4, UPT, UPT, -UR4, URZ, URZ ;  /* 0x000000ff04047290 */ /* 0x000fcc000fffe1ff */
[----:B------:R-:W2:Y:S01]  /*0ac0*/  LDC.64 R6, c[0x0][0x380] ;  /* 0x0000e000ff067b82 */ /* 0x000ea20000000a00 */
[C---:B-1----:R-:W-:Y:S02]  /*0ad0*/  IMAD R9, R3.reuse, UR5, R0 ;  /* 0x0000000503097c24 */ /* 0x042fe4000f8e0200 */
[----:B0-----:R-:W-:-:S03]  /*0ae0*/  IMAD.WIDE.U32 R4, R3, 0x4, R4 ;  /* 0x0000000403047825 */ /* 0x001fc600078e0004 */
[----:B------:R-:W-:-:S07]  /*0af0*/  MOV R8, R4 ;  /* 0x0000000400087202 */ /* 0x000fce0000000f00 */
.L_x_5:
[----:B--2---:R-:W-:Y:S01]  /*0b00*/  IMAD.WIDE R2, R9, 0x4, R6 ;  /* 0x0000000409027825 */ /* 0x004fe200078e0206 */
[----:B------:R-:W-:-:S05]  /*0b10*/  MOV R4, R8 ;  /* 0x0000000800047202 */ /* 0x000fca0000000f00 */
[----:B------:R-:W2:Y:S04]  /*0b20*/  LDG.E R2, desc[UR10][R2.64] ;  /* 0x0000000a02027981 */ /* 0x000ea8000c1e1900 */
[----:B------:R0:W2:Y:S01]  /*0b30*/  LDG.E R4, desc[UR10][R4.64] ;  /* 0x0000000a04047981 */ /* 0x0000a2000c1e1900 */
[----:B------:R-:W-:Y:S01]  /*0b40*/  UIADD3 UR4, UPT, UPT, UR4, 0x1, URZ ;  /* 0x0000000104047890 */ /* 0x000fe2000fffe0ff */
[----:B------:R-:W-:Y:S02]  /*0b50*/  IADD3 R8, P0, PT, R8, 0x4, RZ ;  /* 0x0000000408087810 */ /* 0x000fe40007f1e0ff */
[----:B------:R-:W-:Y:S01]  /*0b60*/  IADD3 R9, PT, PT, R9, UR5, RZ ;  /* 0x0000000509097c10 */ /* 0x000fe2000fffe0ff */
[----:B------:R-:W-:Y:S01]  /*0b70*/  UISETP.NE.AND UP0, UPT, UR4, URZ, UPT ;  /* 0x000000ff0400728c */ /* 0x000fe2000bf05270 */
[----:B0-----:R-:W-:Y:S01]  /*0b80*/  IADD3.X R5, PT, PT, RZ, R5, RZ, P0, !PT ;  /* 0x00000005ff057210 */ /* 0x001fe200007fe4ff */
[----:B--2---:R-:W-:-:S07]  /*0b90*/  FFMA R15, R2, R4, R15 ;  /* 0x00000004020f7223 */ /* 0x004fce000000000f */
[----:B------:R-:W-:Y:S05]  /*0ba0*/  BRA.U UP0, `(.L_x_5) ;  /* 0xfffffffd00d47547 */ /* 0x000fea000b83ffff */
.L_x_0:
[----:B------:R-:W0:Y:S02]  /*0bb0*/  LDC.64 R2, c[0x0][0x390] ;  /* 0x0000e400ff027b82 */ /* 0x000e240000000a00 */
[----:B0-----:R-:W-:-:S05]  /*0bc0*/  IMAD.WIDE R2, R0, 0x4, R2 ;  /* 0x0000000400027825 */ /* 0x001fca00078e0202 */
[----:B------:R-:W-:Y:S01]  /*0bd0*/  STG.E desc[UR10][R2.64], R15 ;  /* 0x0000000f02007986 */ /* 0x000fe2000c10190a */
[----:B------:R-:W-:Y:S05]  /*0be0*/  EXIT ;  /* 0x000000000000794d */ /* 0x000fea0003800000 */
.L_x_6:
[----:B------:R-:W-:-:S00]  /*0bf0*/  BRA `(.L_x_6) ;  /* 0xfffffffc00fc7947 */ /* 0x000fc0000383ffff */
[----:B------:R-:W-:-:S00]  /*0c00*/  NOP ;  /* 0x0000000000007918 */ /* 0x000fc00000000000 */
[----:B------:R-:W-:-:S00]  /*0c10*/  NOP ;  /* 0x0000000000007918 */ /* 0x000fc00000000000 */
[----:B------:R-:W-:-:S00]  /*0c20*/  NOP ;  /* 0x0000000000007918 */ /* 0x000fc00000000000 */
[----:B------:R-:W-:-:S00]  /*0c30*/  NOP ;  /* 0x0000000000007918 */ /* 0x000fc00000000000 */
[----:B------:R-:W-:-:S00]  /*0c40*/  NOP ;  /* 0x0000000000007918 */ /* 0x000fc00000000000 */
[----:B------:R-:W-:-:S00]  /*0c50*/  NOP ;  /* 0x0000000000007918 */ /* 0x000fc00000000000 */
[----:B------:R-:W-:-:S00]  /*0c60*/  NOP ;  /* 0x0000000000007918 */ /* 0x000fc00000000000 */
[----:B------:R-:W-:-:S00]  /*0c70*/  NOP ;  /* 0x0000000000007918 */ /* 0x000fc00000000000 */
.L_x_7:


//--------------------- .nv.shared.reserved.0     --------------------------
	.section	.nv.shared.reserved.0,"aw",@nobits
	.weak		__nv_reservedSMEM_offset_0_alias
	.size		__nv_reservedSMEM_offset_0_alias, 0, 64
	.other		__nv_reservedSMEM_offset_0_alias,@"STO_CUDA_RESERVED_SHARED STV_DEFAULT"
__nv_reservedSMEM_offset_0_alias:
	.zero		0
	.zero		64


//--------------------- .nv.constant0._Z3tmvPfS_S_ii --------------------------
	.section	.nv.constant0._Z3tmvPfS_S_ii,"a",@progbits
	.sectionflags	@""
	.align	4
.nv.constant0._Z3tmvPfS_S_ii:
	.zero		928


//--------------------- SYMBOLS --------------------------

	.type		.nv.reservedSmem.offset0,@object
	.size		.nv.reservedSmem.offset0,0x4
